//
// Generated by NVIDIA NVVM Compiler
//
// Compiler Build ID: CL-36424714
// Cuda compilation tools, release 13.0, V13.0.88
// Based on NVVM 20.0.0
//

.version 9.0
.target sm_100
.address_size 64

	// .globl	_Z15HistogramKernelPKiPiii

.visible .entry _Z15HistogramKernelPKiPiii(
	.param .u64 .ptr .align 1 _Z15HistogramKernelPKiPiii_param_0,
	.param .u64 .ptr .align 1 _Z15HistogramKernelPKiPiii_param_1,
	.param .u32 _Z15HistogramKernelPKiPiii_param_2,
	.param .u32 _Z15HistogramKernelPKiPiii_param_3
)
{
	.reg .pred 	%p<2>;
	.reg .b32 	%r<8>;
	.reg .b64 	%rd<9>;

	ld.param.u64 	%rd1, [_Z15HistogramKernelPKiPiii_param_0];
	ld.param.u64 	%rd2, [_Z15HistogramKernelPKiPiii_param_1];
	ld.param.u32 	%r2, [_Z15HistogramKernelPKiPiii_param_2];
	mov.u32 	%r3, %ntid.x;
	mov.u32 	%r4, %ctaid.x;
	mov.u32 	%r5, %tid.x;
	mad.lo.s32 	%r1, %r3, %r4, %r5;
	setp.ge.s32 	%p1, %r1, %r2;
	@%p1 bra 	$L__BB0_2;
	cvta.to.global.u64 	%rd3, %rd1;
	cvta.to.global.u64 	%rd4, %rd2;
	mul.wide.s32 	%rd5, %r1, 4;
	add.s64 	%rd6, %rd3, %rd5;
	ld.global.u32 	%r6, [%rd6];
	mul.wide.s32 	%rd7, %r6, 4;
	add.s64 	%rd8, %rd4, %rd7;
	atom.global.add.u32 	%r7, [%rd8], 1;
$L__BB0_2:
	ret;

}


// ===== COMPILED SASS (sm_100) =====

	.target	sm_100

	.elftype	@"ET_EXEC"


//--------------------- .note.nv.tkinfo           --------------------------
	.section	.note.nv.tkinfo,"",@"SHT_NOTE"
	.sectionflags	@"SHF_NOTE_NV_TKINFO"
	.tkinfo
        /*0018*/ 	.word	0x00000002
        /*0030*/ 	.string	""
        /*0030*/ 	.string	"ptxas"
        /*0030*/ 	.string	"Cuda compilation tools, release 13.0, V13.0.88"
        /*0030*/ 	.string	"Build cuda_13.0.r13.0/compiler.36424714_0"
        /*0030*/ 	.string	"-arch sm_100 -m 64 "



//--------------------- .note.nv.cuinfo           --------------------------
	.section	.note.nv.cuinfo,"",@"SHT_NOTE"
	.sectionflags	@"SHF_NOTE_NV_CUINFO"
        /*0018*/ 	.short	0x0002
        /*001a*/ 	.short	0x0064
        /*001c*/ 	.short	0x0082
	.zero		2


//--------------------- .nv.info                  --------------------------
	.section	.nv.info,"",@"SHT_CUDA_INFO"
	.align	4


	//----- nvinfo : EIATTR_REGCOUNT
	.align		4
        /*0000*/ 	.byte	0x04, 0x2f
        /*0002*/ 	.short	(.L_1 - .L_0)
	.align		4
.L_0:
        /*0004*/ 	.word	index@(_Z15HistogramKernelPKiPiii)
        /*0008*/ 	.word	0x0000000a


	//----- nvinfo : EIATTR_FRAME_SIZE
	.align		4
.L_1:
        /*000c*/ 	.byte	0x04, 0x11
        /*000e*/ 	.short	(.L_3 - .L_2)
	.align		4
.L_2:
        /*0010*/ 	.word	index@(_Z15HistogramKernelPKiPiii)
        /*0014*/ 	.word	0x00000000


	//----- nvinfo : EIATTR_MIN_STACK_SIZE
	.align		4
.L_3:
        /*0018*/ 	.byte	0x04, 0x12
        /*001a*/ 	.short	(.L_5 - .L_4)
	.align		4
.L_4:
        /*001c*/ 	.word	index@(_Z15HistogramKernelPKiPiii)
        /*0020*/ 	.word	0x00000000
.L_5:


//--------------------- .nv.compat                --------------------------
	.section	.nv.compat,"",@"SHT_CUDA_COMPAT_INFO"
	.align	4
        /*0000*/ 	.byte	0x02, 0x09, 0x00, 0x00, 0x02, 0x02, 0x01, 0x00, 0x02, 0x05, 0x05, 0x00, 0x03, 0x07, 0x01, 0x01
        /*0010*/ 	.byte	0x02, 0x03, 0x00, 0x00, 0x02, 0x06, 0x01, 0x00, 0x04, 0x0b, 0x08, 0x00, 0x09, 0x00, 0x00, 0x00
        /*0020*/ 	.byte	0x00, 0x00, 0x00, 0x00


//--------------------- .nv.info._Z15HistogramKernelPKiPiii --------------------------
	.section	.nv.info._Z15HistogramKernelPKiPiii,"",@"SHT_CUDA_INFO"
	.sectionflags	@""
	.align	4


	//----- nvinfo : EIATTR_CUDA_API_VERSION
	.align		4
        /*0000*/ 	.byte	0x04, 0x37
        /*0002*/ 	.short	(.L_7 - .L_6)
.L_6:
        /*0004*/ 	.word	0x00000082


	//----- nvinfo : EIATTR_KPARAM_INFO
	.align		4
.L_7:
        /*0008*/ 	.byte	0x04, 0x17
        /*000a*/ 	.short	(.L_9 - .L_8)
.L_8:
        /*000c*/ 	.word	0x00000000
        /*0010*/ 	.short	0x0003
        /*0012*/ 	.short	0x0014
        /*0014*/ 	.byte	0x00, 0xf0, 0x11, 0x00


	//----- nvinfo : EIATTR_KPARAM_INFO
	.align		4
.L_9:
        /*0018*/ 	.byte	0x04, 0x17
        /*001a*/ 	.short	(.L_11 - .L_10)
.L_10:
        /*001c*/ 	.word	0x00000000
        /*0020*/ 	.short	0x0002
        /*0022*/ 	.short	0x0010
        /*0024*/ 	.byte	0x00, 0xf0, 0x11, 0x00


	//----- nvinfo : EIATTR_KPARAM_INFO
	.align		4
.L_11:
        /*0028*/ 	.byte	0x04, 0x17
        /*002a*/ 	.short	(.L_13 - .L_12)
.L_12:
        /*002c*/ 	.word	0x00000000
        /*0030*/ 	.short	0x0001
        /*0032*/ 	.short	0x0008
        /*0034*/ 	.byte	0x00, 0xf5, 0x21, 0x00


	//----- nvinfo : EIATTR_KPARAM_INFO
	.align		4
.L_13:
        /*0038*/ 	.byte	0x04, 0x17
        /*003a*/ 	.short	(.L_15 - .L_14)
.L_14:
        /*003c*/ 	.word	0x00000000
        /*0040*/ 	.short	0x0000
        /*0042*/ 	.short	0x0000
        /*0044*/ 	.byte	0x00, 0xf5, 0x21, 0x00


	//----- nvinfo : EIATTR_SPARSE_MMA_MASK
	.align		4
.L_15:
        /*0048*/ 	.byte	0x03, 0x50
        /*004a*/ 	.short	0x0000


	//----- nvinfo : EIATTR_MAXREG_COUNT
	.align		4
        /*004c*/ 	.byte	0x03, 0x1b
        /*004e*/ 	.short	0x00ff


	//----- nvinfo : EIATTR_MERCURY_ISA_VERSION
	.align		4
        /*0050*/ 	.byte	0x03, 0x5f
        /*0052*/ 	.short	0x0101


	//----- nvinfo : EIATTR_VRC_CTA_INIT_COUNT
	.align		4
        /*0054*/ 	.byte	0x02, 0x4a
	.zero		1
	.zero		1


	//----- nvinfo : EIATTR_EXIT_INSTR_OFFSETS
	.align		4
        /*0058*/ 	.byte	0x04, 0x1c
        /*005a*/ 	.short	(.L_17 - .L_16)


	//   ....[0]....
.L_16:
        /*005c*/ 	.word	0x00000070


	//   ....[1]....
        /*0060*/ 	.word	0x00000100


	//----- nvinfo : EIATTR_CBANK_PARAM_SIZE
	.align		4
.L_17:
        /*0064*/ 	.byte	0x03, 0x19
        /*0066*/ 	.short	0x0018


	//----- nvinfo : EIATTR_PARAM_CBANK
	.align		4
        /*0068*/ 	.byte	0x04, 0x0a
        /*006a*/ 	.short	(.L_19 - .L_18)
	.align		4
.L_18:
        /*006c*/ 	.word	index@(.nv.constant0._Z15HistogramKernelPKiPiii)
        /*0070*/ 	.short	0x0380
        /*0072*/ 	.short	0x0018


	//----- nvinfo : EIATTR_SW_WAR
	.align		4
.L_19:
        /*0074*/ 	.byte	0x04, 0x36
        /*0076*/ 	.short	(.L_21 - .L_20)
.L_20:
        /*0078*/ 	.word	0x00000008
.L_21:


//--------------------- .nv.callgraph             --------------------------
	.section	.nv.callgraph,"",@"SHT_CUDA_CALLGRAPH"
	.align	4
	.sectionentsize	8
	.align		4
        /*0000*/ 	.word	0x00000000
	.align		4
        /*0004*/ 	.word	0xffffffff
	.align		4
        /*0008*/ 	.word	0x00000000
	.align		4
        /*000c*/ 	.word	0xfffffffe
	.align		4
        /*0010*/ 	.word	0x00000000
	.align		4
        /*0014*/ 	.word	0xfffffffd
	.align		4
        /*0018*/ 	.word	0x00000000
	.align		4
        /*001c*/ 	.word	0xfffffffc


//--------------------- .text._Z15HistogramKernelPKiPiii --------------------------
	.section	.text._Z15HistogramKernelPKiPiii,"ax",@progbits
	.align	128
        .global         _Z15HistogramKernelPKiPiii
        .type           _Z15HistogramKernelPKiPiii,@function
        .size           _Z15HistogramKernelPKiPiii,(.L_x_1 - _Z15HistogramKernelPKiPiii)
        .other          _Z15HistogramKernelPKiPiii,@"STO_CUDA_ENTRY STV_DEFAULT"
_Z15HistogramKernelPKiPiii:
.text._Z15HistogramKernelPKiPiii:
[----:B------:R-:W-:Y:S01]  /*0000*/  LDC R1, c[0x0][0x37c] ;  /* 0x0000df00ff017b82 */ /* 0x000fe20000000800 */
[----:B------:R-:W0:Y:S01]  /*0010*/  S2R R5, SR_CTAID.X ;  /* 0x0000000000057919 */ /* 0x000e220000002500 */
[----:B------:R-:W0:Y:S01]  /*0020*/  LDCU UR4, c[0x0][0x360] ;  /* 0x00006c00ff0477ac */ /* 0x000e220008000800 */
[----:B------:R-:W0:Y:S01]  /*0030*/  S2R R0, SR_TID.X ;  /* 0x0000000000007919 */ /* 0x000e220000002100 */
[----:B------:R-:W1:Y:S01]  /*0040*/  LDCU UR5, c[0x0][0x390] ;  /* 0x00007200ff0577ac */ /* 0x000e620008000800 */
[----:B0-----:R-:W-:-:S05]  /*0050*/  IMAD R5, R5, UR4, R0 ;  /* 0x0000000405057c24 */ /* 0x001fca000f8e0200 */
[----:B-1----:R-:W-:-:S13]  /*0060*/  ISETP.GE.AND P0, PT, R5, UR5, PT ;  /* 0x0000000505007c0c */ /* 0x002fda000bf06270 */
[----:B------:R-:W-:Y:S05]  /*0070*/  @P0 EXIT ;  /* 0x000000000000094d */ /* 0x000fea0003800000 */
[----:B------:R-:W0:Y:S01]  /*0080*/  LDC.64 R2, c[0x0][0x380] ;  /* 0x0000e000ff027b82 */ /* 0x000e220000000a00 */
[----:B------:R-:W1:Y:S01]  /*0090*/  LDCU.64 UR4, c[0x0][0x358] ;  /* 0x00006b00ff0477ac */ /* 0x000e620008000a00 */
[----:B0-----:R-:W-:-:S06]  /*00a0*/  IMAD.WIDE R2, R5, 0x4, R2 ;  /* 0x0000000405027825 */ /* 0x001fcc00078e0202 */
[----:B------:R-:W0:Y:S01]  /*00b0*/  LDC.64 R4, c[0x0][0x388] ;  /* 0x0000e200ff047b82 */ /* 0x000e220000000a00 */
[----:B-1----:R-:W0:Y:S01]  /*00c0*/  LDG.E R3, desc[UR4][R2.64] ;  /* 0x0000000402037981 */ /* 0x002e22000c1e1900 */
[----:B------:R-:W-:Y:S02]  /*00d0*/  HFMA2 R7, -RZ, RZ, 0, 5.9604644775390625e-08 ;  /* 0x00000001ff077431 */ /* 0x000fe400000001ff */
[----:B0-----:R-:W-:-:S05]  /*00e0*/  IMAD.WIDE R4, R3, 0x4, R4 ;  /* 0x0000000403047825 */ /* 0x001fca00078e0204 */
[----:B------:R-:W-:Y:S01]  /*00f0*/  REDG.E.ADD.STRONG.GPU desc[UR4][R4.64], R7 ;  /* 0x000000070400798e */ /* 0x000fe2000c12e104 */
[----:B------:R-:W-:Y:S05]  /*0100*/  EXIT ;  /* 0x000000000000794d */ /* 0x000fea0003800000 */
.L_x_0:
[----:B------:R-:W-:-:S00]  /*0110*/  BRA `(.L_x_0) ;  /* 0xfffffffc00fc7947 */ /* 0x000fc0000383ffff */
[----:B------:R-:W-:-:S00]  /*0120*/  NOP ;  /* 0x0000000000007918 */ /* 0x000fc00000000000 */
        /* <DEDUP_REMOVED lines=13> */
.L_x_1:


//--------------------- .nv.shared.reserved.0     --------------------------
	.section	.nv.shared.reserved.0,"aw",@nobits
	.weak		__nv_reservedSMEM_offset_0_alias
	.size		__nv_reservedSMEM_offset_0_alias, 0, 64
	.other		__nv_reservedSMEM_offset_0_alias,@"STO_CUDA_RESERVED_SHARED STV_DEFAULT"
__nv_reservedSMEM_offset_0_alias:
	.zero		0
	.zero		64


//--------------------- .nv.constant0._Z15HistogramKernelPKiPiii --------------------------
	.section	.nv.constant0._Z15HistogramKernelPKiPiii,"a",@progbits
	.sectionflags	@""
	.align	4
.nv.constant0._Z15HistogramKernelPKiPiii:
	.zero		920


//--------------------- SYMBOLS --------------------------

	.type		.nv.reservedSmem.offset0,@object
	.size		.nv.reservedSmem.offset0,0x4
